//
// Generated by NVIDIA NVVM Compiler
//
// Compiler Build ID: CL-36424714
// Cuda compilation tools, release 13.0, V13.0.88
// Based on NVVM 20.0.0
//

.version 9.0
.target sm_100
.address_size 64

	// .globl	_Z17D4_multiplicationPdS_S_S_S_S_iiiiS_S_S_S_

.visible .entry _Z17D4_multiplicationPdS_S_S_S_S_iiiiS_S_S_S_(
	.param .u64 .ptr .align 1 _Z17D4_multiplicationPdS_S_S_S_S_iiiiS_S_S_S__param_0,
	.param .u64 .ptr .align 1 _Z17D4_multiplicationPdS_S_S_S_S_iiiiS_S_S_S__param_1,
	.param .u64 .ptr .align 1 _Z17D4_multiplicationPdS_S_S_S_S_iiiiS_S_S_S__param_2,
	.param .u64 .ptr .align 1 _Z17D4_multiplicationPdS_S_S_S_S_iiiiS_S_S_S__param_3,
	.param .u64 .ptr .align 1 _Z17D4_multiplicationPdS_S_S_S_S_iiiiS_S_S_S__param_4,
	.param .u64 .ptr .align 1 _Z17D4_multiplicationPdS_S_S_S_S_iiiiS_S_S_S__param_5,
	.param .u32 _Z17D4_multiplicationPdS_S_S_S_S_iiiiS_S_S_S__param_6,
	.param .u32 _Z17D4_multiplicationPdS_S_S_S_S_iiiiS_S_S_S__param_7,
	.param .u32 _Z17D4_multiplicationPdS_S_S_S_S_iiiiS_S_S_S__param_8,
	.param .u32 _Z17D4_multiplicationPdS_S_S_S_S_iiiiS_S_S_S__param_9,
	.param .u64 .ptr .align 1 _Z17D4_multiplicationPdS_S_S_S_S_iiiiS_S_S_S__param_10,
	.param .u64 .ptr .align 1 _Z17D4_multiplicationPdS_S_S_S_S_iiiiS_S_S_S__param_11,
	.param .u64 .ptr .align 1 _Z17D4_multiplicationPdS_S_S_S_S_iiiiS_S_S_S__param_12,
	.param .u64 .ptr .align 1 _Z17D4_multiplicationPdS_S_S_S_S_iiiiS_S_S_S__param_13
)
{
	.reg .pred 	%p<10>;
	.reg .b32 	%r<68>;
	.reg .b64 	%rd<109>;
	.reg .b64 	%fd<113>;

	ld.param.u64 	%rd23, [_Z17D4_multiplicationPdS_S_S_S_S_iiiiS_S_S_S__param_0];
	ld.param.u64 	%rd24, [_Z17D4_multiplicationPdS_S_S_S_S_iiiiS_S_S_S__param_1];
	ld.param.u64 	%rd25, [_Z17D4_multiplicationPdS_S_S_S_S_iiiiS_S_S_S__param_4];
	ld.param.u64 	%rd26, [_Z17D4_multiplicationPdS_S_S_S_S_iiiiS_S_S_S__param_5];
	ld.param.u32 	%r32, [_Z17D4_multiplicationPdS_S_S_S_S_iiiiS_S_S_S__param_6];
	ld.param.u32 	%r33, [_Z17D4_multiplicationPdS_S_S_S_S_iiiiS_S_S_S__param_7];
	ld.param.u32 	%r34, [_Z17D4_multiplicationPdS_S_S_S_S_iiiiS_S_S_S__param_8];
	ld.param.u32 	%r35, [_Z17D4_multiplicationPdS_S_S_S_S_iiiiS_S_S_S__param_9];
	ld.param.u64 	%rd19, [_Z17D4_multiplicationPdS_S_S_S_S_iiiiS_S_S_S__param_10];
	ld.param.u64 	%rd20, [_Z17D4_multiplicationPdS_S_S_S_S_iiiiS_S_S_S__param_11];
	ld.param.u64 	%rd21, [_Z17D4_multiplicationPdS_S_S_S_S_iiiiS_S_S_S__param_12];
	ld.param.u64 	%rd22, [_Z17D4_multiplicationPdS_S_S_S_S_iiiiS_S_S_S__param_13];
	cvta.to.global.u64 	%rd1, %rd24;
	cvta.to.global.u64 	%rd2, %rd23;
	cvta.to.global.u64 	%rd3, %rd26;
	cvta.to.global.u64 	%rd4, %rd25;
	setp.lt.s32 	%p1, %r34, 1;
	@%p1 bra 	$L__BB0_12;
	cvta.to.global.u64 	%rd5, %rd19;
	cvta.to.global.u64 	%rd6, %rd20;
	cvta.to.global.u64 	%rd7, %rd21;
	cvta.to.global.u64 	%rd8, %rd22;
	setp.lt.s32 	%p2, %r35, 1;
	mul.lo.s32 	%r1, %r33, %r32;
	mov.u32 	%r36, %tid.x;
	mov.u32 	%r37, %ntid.x;
	mov.u32 	%r38, %ctaid.x;
	mad.lo.s32 	%r39, %r38, %r37, %r36;
	cvt.s64.s32 	%rd9, %r39;
	@%p2 bra 	$L__BB0_12;
	shl.b64 	%rd27, %rd9, 3;
	add.s64 	%rd10, %rd5, %rd27;
	add.s64 	%rd11, %rd6, %rd27;
	add.s64 	%rd12, %rd7, %rd27;
	add.s64 	%rd13, %rd8, %rd27;
	and.b32  	%r2, %r35, 2147483644;
	mul.lo.s32 	%r41, %r34, %r33;
	mul.lo.s32 	%r3, %r41, %r32;
	mov.b32 	%r56, 0;
$L__BB0_3:
	ld.param.u64 	%rd106, [_Z17D4_multiplicationPdS_S_S_S_S_iiiiS_S_S_S__param_2];
	setp.lt.u32 	%p3, %r35, 4;
	mul.lo.s32 	%r43, %r1, %r56;
	cvt.s64.s32 	%rd28, %r43;
	add.s64 	%rd14, %rd28, %rd9;
	cvta.to.global.u64 	%rd29, %rd106;
	shl.b64 	%rd30, %rd14, 3;
	add.s64 	%rd15, %rd29, %rd30;
	mov.b32 	%r67, 0;
	@%p3 bra 	$L__BB0_6;
	and.b32  	%r45, %r35, 2147483644;
	neg.s32 	%r65, %r45;
	shl.b32 	%r61, %r3, 1;
	shl.b32 	%r62, %r1, 1;
	mul.lo.s32 	%r60, %r1, 3;
	mul.lo.s32 	%r59, %r3, 3;
	mov.b32 	%r57, 0;
	mov.u32 	%r58, %r57;
	mov.u32 	%r63, %r3;
	mov.u32 	%r64, %r1;
$L__BB0_5:
	.pragma "nounroll";
	ld.param.u64 	%rd107, [_Z17D4_multiplicationPdS_S_S_S_S_iiiiS_S_S_S__param_3];
	ld.global.f64 	%fd1, [%rd15];
	st.global.f64 	[%rd10], %fd1;
	cvta.to.global.u64 	%rd31, %rd107;
	shl.b64 	%rd32, %rd14, 3;
	add.s64 	%rd33, %rd31, %rd32;
	ld.global.f64 	%fd2, [%rd33];
	st.global.f64 	[%rd11], %fd2;
	cvt.s64.s32 	%rd34, %r57;
	add.s64 	%rd35, %rd34, %rd9;
	shl.b64 	%rd36, %rd35, 3;
	add.s64 	%rd37, %rd4, %rd36;
	ld.global.f64 	%fd3, [%rd37];
	st.global.f64 	[%rd12], %fd3;
	add.s64 	%rd38, %rd3, %rd36;
	ld.global.f64 	%fd4, [%rd38];
	st.global.f64 	[%rd13], %fd4;
	ld.global.f64 	%fd5, [%rd10];
	ld.global.f64 	%fd6, [%rd12];
	mul.f64 	%fd7, %fd5, %fd6;
	ld.global.f64 	%fd8, [%rd11];
	mul.f64 	%fd9, %fd4, %fd8;
	sub.f64 	%fd10, %fd7, %fd9;
	cvt.s64.s32 	%rd39, %r58;
	add.s64 	%rd40, %rd14, %rd39;
	shl.b64 	%rd41, %rd40, 3;
	add.s64 	%rd42, %rd2, %rd41;
	st.global.f64 	[%rd42], %fd10;
	ld.global.f64 	%fd11, [%rd10];
	ld.global.f64 	%fd12, [%rd13];
	ld.global.f64 	%fd13, [%rd11];
	ld.global.f64 	%fd14, [%rd12];
	mul.f64 	%fd15, %fd13, %fd14;
	fma.rn.f64 	%fd16, %fd11, %fd12, %fd15;
	add.s64 	%rd43, %rd1, %rd41;
	st.global.f64 	[%rd43], %fd16;
	ld.global.f64 	%fd17, [%rd15];
	st.global.f64 	[%rd10], %fd17;
	ld.global.f64 	%fd18, [%rd33];
	st.global.f64 	[%rd11], %fd18;
	cvt.s64.s32 	%rd44, %r64;
	add.s64 	%rd45, %rd44, %rd9;
	shl.b64 	%rd46, %rd45, 3;
	add.s64 	%rd47, %rd4, %rd46;
	ld.global.f64 	%fd19, [%rd47];
	st.global.f64 	[%rd12], %fd19;
	add.s64 	%rd48, %rd3, %rd46;
	ld.global.f64 	%fd20, [%rd48];
	st.global.f64 	[%rd13], %fd20;
	ld.global.f64 	%fd21, [%rd10];
	ld.global.f64 	%fd22, [%rd12];
	mul.f64 	%fd23, %fd21, %fd22;
	ld.global.f64 	%fd24, [%rd11];
	mul.f64 	%fd25, %fd20, %fd24;
	sub.f64 	%fd26, %fd23, %fd25;
	cvt.s64.s32 	%rd49, %r63;
	add.s64 	%rd50, %rd14, %rd49;
	shl.b64 	%rd51, %rd50, 3;
	add.s64 	%rd52, %rd2, %rd51;
	st.global.f64 	[%rd52], %fd26;
	ld.global.f64 	%fd27, [%rd10];
	ld.global.f64 	%fd28, [%rd13];
	ld.global.f64 	%fd29, [%rd11];
	ld.global.f64 	%fd30, [%rd12];
	mul.f64 	%fd31, %fd29, %fd30;
	fma.rn.f64 	%fd32, %fd27, %fd28, %fd31;
	add.s64 	%rd53, %rd1, %rd51;
	st.global.f64 	[%rd53], %fd32;
	ld.global.f64 	%fd33, [%rd15];
	st.global.f64 	[%rd10], %fd33;
	ld.global.f64 	%fd34, [%rd33];
	st.global.f64 	[%rd11], %fd34;
	cvt.s64.s32 	%rd54, %r62;
	add.s64 	%rd55, %rd54, %rd9;
	shl.b64 	%rd56, %rd55, 3;
	add.s64 	%rd57, %rd4, %rd56;
	ld.global.f64 	%fd35, [%rd57];
	st.global.f64 	[%rd12], %fd35;
	add.s64 	%rd58, %rd3, %rd56;
	ld.global.f64 	%fd36, [%rd58];
	st.global.f64 	[%rd13], %fd36;
	ld.global.f64 	%fd37, [%rd10];
	ld.global.f64 	%fd38, [%rd12];
	mul.f64 	%fd39, %fd37, %fd38;
	ld.global.f64 	%fd40, [%rd11];
	mul.f64 	%fd41, %fd36, %fd40;
	sub.f64 	%fd42, %fd39, %fd41;
	cvt.s64.s32 	%rd59, %r61;
	add.s64 	%rd60, %rd14, %rd59;
	shl.b64 	%rd61, %rd60, 3;
	add.s64 	%rd62, %rd2, %rd61;
	st.global.f64 	[%rd62], %fd42;
	ld.global.f64 	%fd43, [%rd10];
	ld.global.f64 	%fd44, [%rd13];
	ld.global.f64 	%fd45, [%rd11];
	ld.global.f64 	%fd46, [%rd12];
	mul.f64 	%fd47, %fd45, %fd46;
	fma.rn.f64 	%fd48, %fd43, %fd44, %fd47;
	add.s64 	%rd63, %rd1, %rd61;
	st.global.f64 	[%rd63], %fd48;
	ld.global.f64 	%fd49, [%rd15];
	st.global.f64 	[%rd10], %fd49;
	ld.global.f64 	%fd50, [%rd33];
	st.global.f64 	[%rd11], %fd50;
	cvt.s64.s32 	%rd64, %r60;
	add.s64 	%rd65, %rd64, %rd9;
	shl.b64 	%rd66, %rd65, 3;
	add.s64 	%rd67, %rd4, %rd66;
	ld.global.f64 	%fd51, [%rd67];
	st.global.f64 	[%rd12], %fd51;
	add.s64 	%rd68, %rd3, %rd66;
	ld.global.f64 	%fd52, [%rd68];
	st.global.f64 	[%rd13], %fd52;
	ld.global.f64 	%fd53, [%rd10];
	ld.global.f64 	%fd54, [%rd12];
	mul.f64 	%fd55, %fd53, %fd54;
	ld.global.f64 	%fd56, [%rd11];
	mul.f64 	%fd57, %fd52, %fd56;
	sub.f64 	%fd58, %fd55, %fd57;
	cvt.s64.s32 	%rd69, %r59;
	add.s64 	%rd70, %rd14, %rd69;
	shl.b64 	%rd71, %rd70, 3;
	add.s64 	%rd72, %rd2, %rd71;
	st.global.f64 	[%rd72], %fd58;
	ld.global.f64 	%fd59, [%rd10];
	ld.global.f64 	%fd60, [%rd13];
	ld.global.f64 	%fd61, [%rd11];
	ld.global.f64 	%fd62, [%rd12];
	mul.f64 	%fd63, %fd61, %fd62;
	fma.rn.f64 	%fd64, %fd59, %fd60, %fd63;
	add.s64 	%rd73, %rd1, %rd71;
	st.global.f64 	[%rd73], %fd64;
	add.s32 	%r65, %r65, 4;
	shl.b32 	%r46, %r1, 2;
	add.s32 	%r64, %r64, %r46;
	shl.b32 	%r47, %r3, 2;
	add.s32 	%r63, %r63, %r47;
	add.s32 	%r62, %r62, %r46;
	add.s32 	%r61, %r61, %r47;
	add.s32 	%r60, %r60, %r46;
	add.s32 	%r59, %r59, %r47;
	add.s32 	%r58, %r58, %r47;
	add.s32 	%r57, %r57, %r46;
	setp.ne.s32 	%p4, %r65, 0;
	mov.u32 	%r67, %r2;
	@%p4 bra 	$L__BB0_5;
$L__BB0_6:
	ld.param.u64 	%rd108, [_Z17D4_multiplicationPdS_S_S_S_S_iiiiS_S_S_S__param_3];
	cvta.to.global.u64 	%rd74, %rd108;
	shl.b64 	%rd75, %rd14, 3;
	add.s64 	%rd16, %rd74, %rd75;
	and.b32  	%r48, %r35, 3;
	setp.eq.s32 	%p5, %r48, 0;
	@%p5 bra 	$L__BB0_11;
	setp.eq.s32 	%p6, %r48, 1;
	@%p6 bra 	$L__BB0_9;
	ld.global.f64 	%fd65, [%rd15];
	st.global.f64 	[%rd10], %fd65;
	ld.global.f64 	%fd66, [%rd16];
	st.global.f64 	[%rd11], %fd66;
	mul.lo.s32 	%r49, %r1, %r67;
	cvt.s64.s32 	%rd76, %r49;
	add.s64 	%rd77, %rd76, %rd9;
	shl.b64 	%rd78, %rd77, 3;
	add.s64 	%rd79, %rd4, %rd78;
	ld.global.f64 	%fd67, [%rd79];
	st.global.f64 	[%rd12], %fd67;
	add.s64 	%rd80, %rd3, %rd78;
	ld.global.f64 	%fd68, [%rd80];
	st.global.f64 	[%rd13], %fd68;
	ld.global.f64 	%fd69, [%rd10];
	ld.global.f64 	%fd70, [%rd12];
	mul.f64 	%fd71, %fd69, %fd70;
	ld.global.f64 	%fd72, [%rd11];
	mul.f64 	%fd73, %fd68, %fd72;
	sub.f64 	%fd74, %fd71, %fd73;
	mul.lo.s32 	%r50, %r49, %r34;
	cvt.s64.s32 	%rd81, %r50;
	add.s64 	%rd82, %rd14, %rd81;
	shl.b64 	%rd83, %rd82, 3;
	add.s64 	%rd84, %rd2, %rd83;
	st.global.f64 	[%rd84], %fd74;
	ld.global.f64 	%fd75, [%rd10];
	ld.global.f64 	%fd76, [%rd13];
	ld.global.f64 	%fd77, [%rd11];
	ld.global.f64 	%fd78, [%rd12];
	mul.f64 	%fd79, %fd77, %fd78;
	fma.rn.f64 	%fd80, %fd75, %fd76, %fd79;
	add.s64 	%rd85, %rd1, %rd83;
	st.global.f64 	[%rd85], %fd80;
	ld.global.f64 	%fd81, [%rd15];
	st.global.f64 	[%rd10], %fd81;
	ld.global.f64 	%fd82, [%rd16];
	st.global.f64 	[%rd11], %fd82;
	add.s32 	%r51, %r49, %r1;
	cvt.s64.s32 	%rd86, %r51;
	add.s64 	%rd87, %rd86, %rd9;
	shl.b64 	%rd88, %rd87, 3;
	add.s64 	%rd89, %rd4, %rd88;
	ld.global.f64 	%fd83, [%rd89];
	st.global.f64 	[%rd12], %fd83;
	add.s64 	%rd90, %rd3, %rd88;
	ld.global.f64 	%fd84, [%rd90];
	st.global.f64 	[%rd13], %fd84;
	ld.global.f64 	%fd85, [%rd10];
	ld.global.f64 	%fd86, [%rd12];
	mul.f64 	%fd87, %fd85, %fd86;
	ld.global.f64 	%fd88, [%rd11];
	mul.f64 	%fd89, %fd84, %fd88;
	sub.f64 	%fd90, %fd87, %fd89;
	mul.lo.s32 	%r52, %r51, %r34;
	cvt.s64.s32 	%rd91, %r52;
	add.s64 	%rd92, %rd14, %rd91;
	shl.b64 	%rd93, %rd92, 3;
	add.s64 	%rd94, %rd2, %rd93;
	st.global.f64 	[%rd94], %fd90;
	ld.global.f64 	%fd91, [%rd10];
	ld.global.f64 	%fd92, [%rd13];
	ld.global.f64 	%fd93, [%rd11];
	ld.global.f64 	%fd94, [%rd12];
	mul.f64 	%fd95, %fd93, %fd94;
	fma.rn.f64 	%fd96, %fd91, %fd92, %fd95;
	add.s64 	%rd95, %rd1, %rd93;
	st.global.f64 	[%rd95], %fd96;
	add.s32 	%r67, %r67, 2;
$L__BB0_9:
	and.b32  	%r53, %r35, 1;
	setp.eq.b32 	%p7, %r53, 1;
	not.pred 	%p8, %p7;
	@%p8 bra 	$L__BB0_11;
	ld.global.f64 	%fd97, [%rd15];
	st.global.f64 	[%rd10], %fd97;
	ld.global.f64 	%fd98, [%rd16];
	st.global.f64 	[%rd11], %fd98;
	mul.lo.s32 	%r54, %r1, %r67;
	cvt.s64.s32 	%rd96, %r54;
	add.s64 	%rd97, %rd96, %rd9;
	shl.b64 	%rd98, %rd97, 3;
	add.s64 	%rd99, %rd4, %rd98;
	ld.global.f64 	%fd99, [%rd99];
	st.global.f64 	[%rd12], %fd99;
	add.s64 	%rd100, %rd3, %rd98;
	ld.global.f64 	%fd100, [%rd100];
	st.global.f64 	[%rd13], %fd100;
	ld.global.f64 	%fd101, [%rd10];
	ld.global.f64 	%fd102, [%rd12];
	mul.f64 	%fd103, %fd101, %fd102;
	ld.global.f64 	%fd104, [%rd11];
	mul.f64 	%fd105, %fd100, %fd104;
	sub.f64 	%fd106, %fd103, %fd105;
	mul.lo.s32 	%r55, %r54, %r34;
	cvt.s64.s32 	%rd101, %r55;
	add.s64 	%rd102, %rd14, %rd101;
	shl.b64 	%rd103, %rd102, 3;
	add.s64 	%rd104, %rd2, %rd103;
	st.global.f64 	[%rd104], %fd106;
	ld.global.f64 	%fd107, [%rd10];
	ld.global.f64 	%fd108, [%rd13];
	ld.global.f64 	%fd109, [%rd11];
	ld.global.f64 	%fd110, [%rd12];
	mul.f64 	%fd111, %fd109, %fd110;
	fma.rn.f64 	%fd112, %fd107, %fd108, %fd111;
	add.s64 	%rd105, %rd1, %rd103;
	st.global.f64 	[%rd105], %fd112;
$L__BB0_11:
	add.s32 	%r56, %r56, 1;
	setp.ne.s32 	%p9, %r56, %r34;
	@%p9 bra 	$L__BB0_3;
$L__BB0_12:
	ret;

}


// ===== COMPILED SASS (sm_100) =====

	.target	sm_100

	.elftype	@"ET_EXEC"


//--------------------- .note.nv.tkinfo           --------------------------
	.section	.note.nv.tkinfo,"",@"SHT_NOTE"
	.sectionflags	@"SHF_NOTE_NV_TKINFO"
	.tkinfo
        /*0018*/ 	.word	0x00000002
        /*0030*/ 	.string	""
        /*0030*/ 	.string	"ptxas"
        /*0030*/ 	.string	"Cuda compilation tools, release 13.0, V13.0.88"
        /*0030*/ 	.string	"Build cuda_13.0.r13.0/compiler.36424714_0"
        /*0030*/ 	.string	"-arch sm_100 -m 64 "



//--------------------- .note.nv.cuinfo           --------------------------
	.section	.note.nv.cuinfo,"",@"SHT_NOTE"
	.sectionflags	@"SHF_NOTE_NV_CUINFO"
        /*0018*/ 	.short	0x0002
        /*001a*/ 	.short	0x0064
        /*001c*/ 	.short	0x0082
	.zero		2


//--------------------- .nv.info                  --------------------------
	.section	.nv.info,"",@"SHT_CUDA_INFO"
	.align	4


	//----- nvinfo : EIATTR_REGCOUNT
	.align		4
        /*0000*/ 	.byte	0x04, 0x2f
        /*0002*/ 	.short	(.L_1 - .L_0)
	.align		4
.L_0:
        /*0004*/ 	.word	index@(_Z17D4_multiplicationPdS_S_S_S_S_iiiiS_S_S_S_)
        /*0008*/ 	.word	0x00000020


	//----- nvinfo : EIATTR_FRAME_SIZE
	.align		4
.L_1:
        /*000c*/ 	.byte	0x04, 0x11
        /*000e*/ 	.short	(.L_3 - .L_2)
	.align		4
.L_2:
        /*0010*/ 	.word	index@(_Z17D4_multiplicationPdS_S_S_S_S_iiiiS_S_S_S_)
        /*0014*/ 	.word	0x00000000


	//----- nvinfo : EIATTR_MIN_STACK_SIZE
	.align		4
.L_3:
        /*0018*/ 	.byte	0x04, 0x12
        /*001a*/ 	.short	(.L_5 - .L_4)
	.align		4
.L_4:
        /*001c*/ 	.word	index@(_Z17D4_multiplicationPdS_S_S_S_S_iiiiS_S_S_S_)
        /*0020*/ 	.word	0x00000000
.L_5:


//--------------------- .nv.compat                --------------------------
	.section	.nv.compat,"",@"SHT_CUDA_COMPAT_INFO"
	.align	4
        /*0000*/ 	.byte	0x02, 0x09, 0x00, 0x00, 0x02, 0x02, 0x01, 0x00, 0x02, 0x05, 0x05, 0x00, 0x03, 0x07, 0x01, 0x01
        /*0010*/ 	.byte	0x02, 0x03, 0x00, 0x00, 0x02, 0x06, 0x01, 0x00, 0x04, 0x0b, 0x08, 0x00, 0x01, 0x00, 0x00, 0x00
        /*0020*/ 	.byte	0x00, 0x00, 0x00, 0x00


//--------------------- .nv.info._Z17D4_multiplicationPdS_S_S_S_S_iiiiS_S_S_S_ --------------------------
	.section	.nv.info._Z17D4_multiplicationPdS_S_S_S_S_iiiiS_S_S_S_,"",@"SHT_CUDA_INFO"
	.sectionflags	@""
	.align	4


	//----- nvinfo : EIATTR_CUDA_API_VERSION
	.align		4
        /*0000*/ 	.byte	0x04, 0x37
        /*0002*/ 	.short	(.L_7 - .L_6)
.L_6:
        /*0004*/ 	.word	0x00000082


	//----- nvinfo : EIATTR_KPARAM_INFO
	.align		4
.L_7:
        /*0008*/ 	.byte	0x04, 0x17
        /*000a*/ 	.short	(.L_9 - .L_8)
.L_8:
        /*000c*/ 	.word	0x00000000
        /*0010*/ 	.short	0x000d
        /*0012*/ 	.short	0x0058
        /*0014*/ 	.byte	0x00, 0xf5, 0x21, 0x00


	//----- nvinfo : EIATTR_KPARAM_INFO
	.align		4
.L_9:
        /*0018*/ 	.byte	0x04, 0x17
        /*001a*/ 	.short	(.L_11 - .L_10)
.L_10:
        /*001c*/ 	.word	0x00000000
        /*0020*/ 	.short	0x000c
        /*0022*/ 	.short	0x0050
        /*0024*/ 	.byte	0x00, 0xf5, 0x21, 0x00


	//----- nvinfo : EIATTR_KPARAM_INFO
	.align		4
.L_11:
        /*0028*/ 	.byte	0x04, 0x17
        /*002a*/ 	.short	(.L_13 - .L_12)
.L_12:
        /*002c*/ 	.word	0x00000000
        /*0030*/ 	.short	0x000b
        /*0032*/ 	.short	0x0048
        /*0034*/ 	.byte	0x00, 0xf5, 0x21, 0x00


	//----- nvinfo : EIATTR_KPARAM_INFO
	.align		4
.L_13:
        /*0038*/ 	.byte	0x04, 0x17
        /*003a*/ 	.short	(.L_15 - .L_14)
.L_14:
        /*003c*/ 	.word	0x00000000
        /*0040*/ 	.short	0x000a
        /*0042*/ 	.short	0x0040
        /*0044*/ 	.byte	0x00, 0xf5, 0x21, 0x00


	//----- nvinfo : EIATTR_KPARAM_INFO
	.align		4
.L_15:
        /*0048*/ 	.byte	0x04, 0x17
        /*004a*/ 	.short	(.L_17 - .L_16)
.L_16:
        /*004c*/ 	.word	0x00000000
        /*0050*/ 	.short	0x0009
        /*0052*/ 	.short	0x003c
        /*0054*/ 	.byte	0x00, 0xf0, 0x11, 0x00


	//----- nvinfo : EIATTR_KPARAM_INFO
	.align		4
.L_17:
        /*0058*/ 	.byte	0x04, 0x17
        /*005a*/ 	.short	(.L_19 - .L_18)
.L_18:
        /*005c*/ 	.word	0x00000000
        /*0060*/ 	.short	0x0008
        /*0062*/ 	.short	0x0038
        /*0064*/ 	.byte	0x00, 0xf0, 0x11, 0x00


	//----- nvinfo : EIATTR_KPARAM_INFO
	.align		4
.L_19:
        /*0068*/ 	.byte	0x04, 0x17
        /*006a*/ 	.short	(.L_21 - .L_20)
.L_20:
        /*006c*/ 	.word	0x00000000
        /*0070*/ 	.short	0x0007
        /*0072*/ 	.short	0x0034
        /*0074*/ 	.byte	0x00, 0xf0, 0x11, 0x00


	//----- nvinfo : EIATTR_KPARAM_INFO
	.align		4
.L_21:
        /*0078*/ 	.byte	0x04, 0x17
        /*007a*/ 	.short	(.L_23 - .L_22)
.L_22:
        /*007c*/ 	.word	0x00000000
        /*0080*/ 	.short	0x0006
        /*0082*/ 	.short	0x0030
        /*0084*/ 	.byte	0x00, 0xf0, 0x11, 0x00


	//----- nvinfo : EIATTR_KPARAM_INFO
	.align		4
.L_23:
        /*0088*/ 	.byte	0x04, 0x17
        /*008a*/ 	.short	(.L_25 - .L_24)
.L_24:
        /*008c*/ 	.word	0x00000000
        /*0090*/ 	.short	0x0005
        /*0092*/ 	.short	0x0028
        /*0094*/ 	.byte	0x00, 0xf5, 0x21, 0x00


	//----- nvinfo : EIATTR_KPARAM_INFO
	.align		4
.L_25:
        /*0098*/ 	.byte	0x04, 0x17
        /*009a*/ 	.short	(.L_27 - .L_26)
.L_26:
        /*009c*/ 	.word	0x00000000
        /*00a0*/ 	.short	0x0004
        /*00a2*/ 	.short	0x0020
        /*00a4*/ 	.byte	0x00, 0xf5, 0x21, 0x00


	//----- nvinfo : EIATTR_KPARAM_INFO
	.align		4
.L_27:
        /*00a8*/ 	.byte	0x04, 0x17
        /*00aa*/ 	.short	(.L_29 - .L_28)
.L_28:
        /*00ac*/ 	.word	0x00000000
        /*00b0*/ 	.short	0x0003
        /*00b2*/ 	.short	0x0018
        /*00b4*/ 	.byte	0x00, 0xf5, 0x21, 0x00


	//----- nvinfo : EIATTR_KPARAM_INFO
	.align		4
.L_29:
        /*00b8*/ 	.byte	0x04, 0x17
        /*00ba*/ 	.short	(.L_31 - .L_30)
.L_30:
        /*00bc*/ 	.word	0x00000000
        /*00c0*/ 	.short	0x0002
        /*00c2*/ 	.short	0x0010
        /*00c4*/ 	.byte	0x00, 0xf5, 0x21, 0x00


	//----- nvinfo : EIATTR_KPARAM_INFO
	.align		4
.L_31:
        /*00c8*/ 	.byte	0x04, 0x17
        /*00ca*/ 	.short	(.L_33 - .L_32)
.L_32:
        /*00cc*/ 	.word	0x00000000
        /*00d0*/ 	.short	0x0001
        /*00d2*/ 	.short	0x0008
        /*00d4*/ 	.byte	0x00, 0xf5, 0x21, 0x00


	//----- nvinfo : EIATTR_KPARAM_INFO
	.align		4
.L_33:
        /*00d8*/ 	.byte	0x04, 0x17
        /*00da*/ 	.short	(.L_35 - .L_34)
.L_34:
        /*00dc*/ 	.word	0x00000000
        /*00e0*/ 	.short	0x0000
        /*00e2*/ 	.short	0x0000
        /*00e4*/ 	.byte	0x00, 0xf5, 0x21, 0x00


	//----- nvinfo : EIATTR_SPARSE_MMA_MASK
	.align		4
.L_35:
        /*00e8*/ 	.byte	0x03, 0x50
        /*00ea*/ 	.short	0x0000


	//----- nvinfo : EIATTR_MAXREG_COUNT
	.align		4
        /*00ec*/ 	.byte	0x03, 0x1b
        /*00ee*/ 	.short	0x00ff


	//----- nvinfo : EIATTR_MERCURY_ISA_VERSION
	.align		4
        /*00f0*/ 	.byte	0x03, 0x5f
        /*00f2*/ 	.short	0x0101


	//----- nvinfo : EIATTR_VRC_CTA_INIT_COUNT
	.align		4
        /*00f4*/ 	.byte	0x02, 0x4a
	.zero		1
	.zero		1


	//----- nvinfo : EIATTR_EXIT_INSTR_OFFSETS
	.align		4
        /*00f8*/ 	.byte	0x04, 0x1c
        /*00fa*/ 	.short	(.L_37 - .L_36)


	//   ....[0]....
.L_36:
        /*00fc*/ 	.word	0x00000040


	//   ....[1]....
        /*0100*/ 	.word	0x000000a0


	//   ....[2]....
        /*0104*/ 	.word	0x00001740


	//----- nvinfo : EIATTR_CBANK_PARAM_SIZE
	.align		4
.L_37:
        /*0108*/ 	.byte	0x03, 0x19
        /*010a*/ 	.short	0x0060


	//----- nvinfo : EIATTR_PARAM_CBANK
	.align		4
        /*010c*/ 	.byte	0x04, 0x0a
        /*010e*/ 	.short	(.L_39 - .L_38)
	.align		4
.L_38:
        /*0110*/ 	.word	index@(.nv.constant0._Z17D4_multiplicationPdS_S_S_S_S_iiiiS_S_S_S_)
        /*0114*/ 	.short	0x0380
        /*0116*/ 	.short	0x0060


	//----- nvinfo : EIATTR_SW_WAR
	.align		4
.L_39:
        /*0118*/ 	.byte	0x04, 0x36
        /*011a*/ 	.short	(.L_41 - .L_40)
.L_40:
        /*011c*/ 	.word	0x00000008
.L_41:


//--------------------- .nv.callgraph             --------------------------
	.section	.nv.callgraph,"",@"SHT_CUDA_CALLGRAPH"
	.align	4
	.sectionentsize	8
	.align		4
        /*0000*/ 	.word	0x00000000
	.align		4
        /*0004*/ 	.word	0xffffffff
	.align		4
        /*0008*/ 	.word	0x00000000
	.align		4
        /*000c*/ 	.word	0xfffffffe
	.align		4
        /*0010*/ 	.word	0x00000000
	.align		4
        /*0014*/ 	.word	0xfffffffd
	.align		4
        /*0018*/ 	.word	0x00000000
	.align		4
        /*001c*/ 	.word	0xfffffffc


//--------------------- .text._Z17D4_multiplicationPdS_S_S_S_S_iiiiS_S_S_S_ --------------------------
	.section	.text._Z17D4_multiplicationPdS_S_S_S_S_iiiiS_S_S_S_,"ax",@progbits
	.align	128
        .global         _Z17D4_multiplicationPdS_S_S_S_S_iiiiS_S_S_S_
        .type           _Z17D4_multiplicationPdS_S_S_S_S_iiiiS_S_S_S_,@function
        .size           _Z17D4_multiplicationPdS_S_S_S_S_iiiiS_S_S_S_,(.L_x_6 - _Z17D4_multiplicationPdS_S_S_S_S_iiiiS_S_S_S_)
        .other          _Z17D4_multiplicationPdS_S_S_S_S_iiiiS_S_S_S_,@"STO_CUDA_ENTRY STV_DEFAULT"
_Z17D4_multiplicationPdS_S_S_S_S_iiiiS_S_S_S_:
.text._Z17D4_multiplicationPdS_S_S_S_S_iiiiS_S_S_S_:
[----:B------:R-:W-:Y:S01]  /*0000*/  LDC R1, c[0x0][0x37c] ;  /* 0x0000df00ff017b82 */ /* 0x000fe20000000800 */
[----:B------:R-:W0:Y:S02]  /*0010*/  LDCU UR7, c[0x0][0x3b8] ;  /* 0x00007700ff0777ac */ /* 0x000e240008000800 */
[----:B0-----:R-:W-:-:S06]  /*0020*/  UISETP.GE.AND UP0, UPT, UR7, 0x1, UPT ;  /* 0x000000010700788c */ /* 0x001fcc000bf06270 */
[----:B------:R-:W-:-:S13]  /*0030*/  PLOP3.LUT P0, PT, PT, PT, UP0, 0x80, 0x8 ;  /* 0x000000000008781c */ /* 0x000fda0003f0f008 */
[----:B------:R-:W-:Y:S05]  /*0040*/  @!P0 EXIT ;  /* 0x000000000000894d */ /* 0x000fea0003800000 */
[----:B------:R-:W0:Y:S01]  /*0050*/  LDC R2, c[0x0][0x3bc] ;  /* 0x0000ef00ff027b82 */ /* 0x000e220000000800 */
[----:B------:R-:W1:Y:S01]  /*0060*/  S2R R0, SR_TID.X ;  /* 0x0000000000007919 */ /* 0x000e620000002100 */
[----:B------:R-:W2:Y:S01]  /*0070*/  LDCU UR4, c[0x0][0x360] ;  /* 0x00006c00ff0477ac */ /* 0x000ea20008000800 */
[----:B------:R-:W3:Y:S01]  /*0080*/  S2R R3, SR_CTAID.X ;  /* 0x0000000000037919 */ /* 0x000ee20000002500 */
[----:B0-----:R-:W-:-:S13]  /*0090*/  ISETP.GE.AND P0, PT, R2, 0x1, PT ;  /* 0x000000010200780c */ /* 0x001fda0003f06270 */
[----:B-123--:R-:W-:Y:S05]  /*00a0*/  @!P0 EXIT ;  /* 0x000000000000894d */ /* 0x00efea0003800000 */
[----:B------:R-:W0:Y:S01]  /*00b0*/  LDCU.128 UR16, c[0x0][0x3c0] ;  /* 0x00007800ff1077ac */ /* 0x000e220008000c00 */
[----:B------:R-:W-:Y:S01]  /*00c0*/  IMAD R0, R3, UR4, R0 ;  /* 0x0000000403007c24 */ /* 0x000fe2000f8e0200 */
[----:B------:R-:W1:Y:S03]  /*00d0*/  LDCU.128 UR20, c[0x0][0x3d0] ;  /* 0x00007a00ff1477ac */ /* 0x000e660008000c00 */
[C---:B------:R-:W-:Y:S01]  /*00e0*/  IMAD.SHL.U32 R12, R0.reuse, 0x8, RZ ;  /* 0x00000008000c7824 */ /* 0x040fe200078e00ff */
[----:B------:R-:W-:Y:S01]  /*00f0*/  SHF.R.S32.HI R3, RZ, 0x1f, R0 ;  /* 0x0000001fff037819 */ /* 0x000fe20000011400 */
[----:B------:R-:W2:Y:S03]  /*0100*/  LDCU.64 UR10, c[0x0][0x3b0] ;  /* 0x00007600ff0a77ac */ /* 0x000ea60008000a00 */
[----:B------:R-:W-:Y:S01]  /*0110*/  SHF.L.U64.HI R3, R0, 0x3, R3 ;  /* 0x0000000300037819 */ /* 0x000fe20000010203 */
[----:B------:R-:W3:Y:S01]  /*0120*/  LDCU.64 UR12, c[0x0][0x358] ;  /* 0x00006b00ff0c77ac */ /* 0x000ee20008000a00 */
[----:B------:R-:W-:Y:S01]  /*0130*/  UMOV UR4, URZ ;  /* 0x000000ff00047c82 */ /* 0x000fe20008000000 */
[----:B0-----:R-:W-:-:S02]  /*0140*/  IADD3 R6, P0, PT, R12, UR16, RZ ;  /* 0x000000100c067c10 */ /* 0x001fc4000ff1e0ff */
[C---:B------:R-:W-:Y:S02]  /*0150*/  IADD3 R8, P1, PT, R12.reuse, UR18, RZ ;  /* 0x000000120c087c10 */ /* 0x040fe4000ff3e0ff */
[C---:B-1----:R-:W-:Y:S02]  /*0160*/  IADD3 R10, P2, PT, R12.reuse, UR20, RZ ;  /* 0x000000140c0a7c10 */ /* 0x042fe4000ff5e0ff */
[----:B------:R-:W-:Y:S01]  /*0170*/  IADD3 R12, P3, PT, R12, UR22, RZ ;  /* 0x000000160c0c7c10 */ /* 0x000fe2000ff7e0ff */
[----:B--2---:R-:W-:Y:S01]  /*0180*/  UIMAD UR11, UR10, UR11, URZ ;  /* 0x0000000b0a0b72a4 */ /* 0x004fe2000f8e02ff */
[C---:B------:R-:W-:Y:S02]  /*0190*/  IADD3.X R7, PT, PT, R3.reuse, UR17, RZ, P0, !PT ;  /* 0x0000001103077c10 */ /* 0x040fe400087fe4ff */
[C---:B------:R-:W-:Y:S01]  /*01a0*/  IADD3.X R9, PT, PT, R3.reuse, UR19, RZ, P1, !PT ;  /* 0x0000001303097c10 */ /* 0x040fe20008ffe4ff */
[----:B------:R-:W-:Y:S01]  /*01b0*/  UIMAD UR7, UR7, UR11, URZ ;  /* 0x0000000b070772a4 */ /* 0x000fe2000f8e02ff */
[----:B------:R-:W-:-:S02]  /*01c0*/  IADD3.X R11, PT, PT, R3, UR21, RZ, P2, !PT ;  /* 0x00000015030b7c10 */ /* 0x000fc400097fe4ff */
[----:B---3--:R-:W-:-:S09]  /*01d0*/  IADD3.X R13, PT, PT, R3, UR23, RZ, P3, !PT ;  /* 0x00000017030d7c10 */ /* 0x008fd20009ffe4ff */
.L_x_4:
[----:B0-----:R-:W0:Y:S01]  /*01e0*/  LDCU.64 UR14, c[0x0][0x3b8] ;  /* 0x00007700ff0e77ac */ /* 0x001e220008000a00 */
[----:B--2---:R-:W-:Y:S01]  /*01f0*/  SHF.R.S32.HI R4, RZ, 0x1f, R0 ;  /* 0x0000001fff047819 */ /* 0x004fe20000011400 */
[----:B-1----:R-:W1:Y:S01]  /*0200*/  LDCU.64 UR8, c[0x0][0x390] ;  /* 0x00007200ff0877ac */ /* 0x002e620008000a00 */
[----:B------:R-:W-:Y:S02]  /*0210*/  UIMAD UR5, UR4, UR11, URZ ;  /* 0x0000000b040572a4 */ /* 0x000fe4000f8e02ff */
[----:B------:R-:W-:-:S04]  /*0220*/  UIADD3 UR4, UPT, UPT, UR4, 0x1, URZ ;  /* 0x0000000104047890 */ /* 0x000fc8000fffe0ff */
[----:B------:R-:W-:Y:S01]  /*0230*/  IMAD.U32 R3, RZ, RZ, UR5 ;  /* 0x00000005ff037e24 */ /* 0x000fe2000f8e00ff */
[----:B------:R-:W-:Y:S01]  /*0240*/  IADD3 R2, P0, PT, R0, UR5, RZ ;  /* 0x0000000500027c10 */ /* 0x000fe2000ff1e0ff */
[----:B------:R-:W-:Y:S01]  /*0250*/  UMOV UR5, URZ ;  /* 0x000000ff00057c82 */ /* 0x000fe20008000000 */
[----:B0-----:R-:W-:Y:S02]  /*0260*/  UISETP.GE.U32.AND UP1, UPT, UR15, 0x4, UPT ;  /* 0x000000040f00788c */ /* 0x001fe4000bf26070 */
[----:B------:R-:W-:Y:S01]  /*0270*/  LEA.HI.X.SX32 R3, R3, R4, 0x1, P0 ;  /* 0x0000000403037211 */ /* 0x000fe200000f0eff */
[----:B------:R-:W-:Y:S01]  /*0280*/  UISETP.NE.AND UP0, UPT, UR4, UR14, UPT ;  /* 0x0000000e0400728c */ /* 0x000fe2000bf05270 */
[----:B-1----:R-:W-:-:S04]  /*0290*/  LEA R14, P0, R2, UR8, 0x3 ;  /* 0x00000008020e7c11 */ /* 0x002fc8000f8018ff */
[----:B------:R-:W-:Y:S01]  /*02a0*/  LEA.HI.X R15, R2, UR9, R3, 0x3, P0 ;  /* 0x00000009020f7c11 */ /* 0x000fe200080f1c03 */
[----:B------:R-:W-:Y:S08]  /*02b0*/  BRA.U !UP1, `(.L_x_0) ;  /* 0x0000000909ec7547 */ /* 0x000ff0000b800000 */
[----:B------:R-:W0:Y:S01]  /*02c0*/  LDCU.64 UR8, c[0x0][0x398] ;  /* 0x00007300ff0877ac */ /* 0x000e220008000a00 */
[----:B------:R-:W-:Y:S02]  /*02d0*/  ULOP3.LUT UR5, UR15, 0x7ffffffc, URZ, 0xc0, !UPT ;  /* 0x7ffffffc0f057892 */ /* 0x000fe4000f8ec0ff */
[----:B------:R-:W-:Y:S01]  /*02e0*/  USHF.L.U32 UR14, UR7, 0x1, URZ ;  /* 0x00000001070e7899 */ /* 0x000fe200080006ff */
[----:B------:R-:W1:Y:S01]  /*02f0*/  LDCU.128 UR20, c[0x0][0x3a0] ;  /* 0x00007400ff1477ac */ /* 0x000e620008000c00 */
[----:B------:R-:W2:Y:S01]  /*0300*/  LDCU.128 UR24, c[0x0][0x380] ;  /* 0x00007000ff1877ac */ /* 0x000ea20008000c00 */
[----:B------:R-:W-:Y:S01]  /*0310*/  USHF.L.U32 UR15, UR11, 0x1, URZ ;  /* 0x000000010b0f7899 */ /* 0x000fe200080006ff */
[C---:B0-----:R-:W-:Y:S01]  /*0320*/  LEA R16, P0, R2.reuse, UR8, 0x3 ;  /* 0x0000000802107c11 */ /* 0x041fe2000f8018ff */
[----:B------:R-:W-:Y:S02]  /*0330*/  UIADD3 UR8, UPT, UPT, -UR5, URZ, URZ ;  /* 0x000000ff05087290 */ /* 0x000fe4000fffe1ff */
[----:B------:R-:W-:Y:S01]  /*0340*/  UIMAD UR16, UR11, 0x3, URZ ;  /* 0x000000030b1078a4 */ /* 0x000fe2000f8e02ff */
[----:B------:R-:W-:Y:S01]  /*0350*/  LEA.HI.X R17, R2, UR9, R3, 0x3, P0 ;  /* 0x0000000902117c11 */ /* 0x000fe200080f1c03 */
[----:B------:R-:W-:Y:S01]  /*0360*/  UIMAD UR17, UR7, 0x3, URZ ;  /* 0x00000003071178a4 */ /* 0x000fe2000f8e02ff */
[----:B------:R-:W-:Y:S01]  /*0370*/  UMOV UR5, URZ ;  /* 0x000000ff00057c82 */ /* 0x000fe20008000000 */
[----:B------:R-:W-:Y:S01]  /*0380*/  UMOV UR6, URZ ;  /* 0x000000ff00067c82 */ /* 0x000fe20008000000 */
[----:B------:R-:W-:Y:S01]  /*0390*/  UMOV UR9, UR7 ;  /* 0x0000000700097c82 */ /* 0x000fe20008000000 */
[----:B-12---:R-:W-:-:S08]  /*03a0*/  UMOV UR10, UR11 ;  /* 0x0000000b000a7c82 */ /* 0x006fd00008000000 */
.L_x_1:
[----:B0-----:R-:W2:Y:S01]  /*03b0*/  LDG.E.64 R18, desc[UR12][R14.64] ;  /* 0x0000000c0e127981 */ /* 0x001ea2000c1e1b00 */
[----:B------:R-:W-:Y:S01]  /*03c0*/  IADD3 R5, P0, PT, R0, UR5, RZ ;  /* 0x0000000500057c10 */ /* 0x000fe2000ff1e0ff */
[----:B------:R-:W-:-:S04]  /*03d0*/  IMAD.U32 R21, RZ, RZ, UR5 ;  /* 0x00000005ff157e24 */ /* 0x000fc8000f8e00ff */
[----:B------:R-:W-:Y:S01]  /*03e0*/  IMAD.SHL.U32 R24, R5, 0x8, RZ ;  /* 0x0000000805187824 */ /* 0x000fe200078e00ff */
[----:B------:R-:W-:Y:S01]  /*03f0*/  LEA.HI.X.SX32 R20, R21, R4, 0x1, P0 ;  /* 0x0000000415147211 */ /* 0x000fe200000f0eff */
[----:B--2---:R-:W-:Y:S04]  /*0400*/  STG.E.64 desc[UR12][R6.64], R18 ;  /* 0x0000001206007986 */ /* 0x004fe8000c101b0c */
[----:B------:R-:W2:Y:S01]  /*0410*/  LDG.E.64 R26, desc[UR12][R16.64] ;  /* 0x0000000c101a7981 */ /* 0x000ea2000c1e1b00 */
[----:B------:R-:W-:Y:S02]  /*0420*/  SHF.L.U64.HI R5, R5, 0x3, R20 ;  /* 0x0000000305057819 */ /* 0x000fe40000010214 */
[----:B------:R-:W-:-:S04]  /*0430*/  IADD3 R28, P0, PT, R24, UR20, RZ ;  /* 0x00000014181c7c10 */ /* 0x000fc8000ff1e0ff */
[----:B------:R-:W-:Y:S01]  /*0440*/  IADD3.X R29, PT, PT, R5, UR21, RZ, P0, !PT ;  /* 0x00000015051d7c10 */ /* 0x000fe200087fe4ff */
[----:B--2---:R0:W-:Y:S05]  /*0450*/  STG.E.64 desc[UR12][R8.64], R26 ;  /* 0x0000001a08007986 */ /* 0x0041ea000c101b0c */
[----:B------:R-:W2:Y:S01]  /*0460*/  LDG.E.64 R28, desc[UR12][R28.64] ;  /* 0x0000000c1c1c7981 */ /* 0x000ea2000c1e1b00 */
[----:B------:R-:W-:-:S04]  /*0470*/  IADD3 R24, P0, PT, R24, UR22, RZ ;  /* 0x0000001618187c10 */ /* 0x000fc8000ff1e0ff */
[----:B------:R-:W-:Y:S01]  /*0480*/  IADD3.X R25, PT, PT, R5, UR23, RZ, P0, !PT ;  /* 0x0000001705197c10 */ /* 0x000fe200087fe4ff */
[----:B--2---:R1:W-:Y:S05]  /*0490*/  STG.E.64 desc[UR12][R10.64], R28 ;  /* 0x0000001c0a007986 */ /* 0x0043ea000c101b0c */
[----:B------:R-:W2:Y:S01]  /*04a0*/  LDG.E.64 R24, desc[UR12][R24.64] ;  /* 0x0000000c18187981 */ /* 0x000ea2000c1e1b00 */
[----:B0-----:R-:W-:-:S03]  /*04b0*/  IMAD.U32 R26, RZ, RZ, UR6 ;  /* 0x00000006ff1a7e24 */ /* 0x001fc6000f8e00ff */
[----:B--2---:R0:W-:Y:S04]  /*04c0*/  STG.E.64 desc[UR12][R12.64], R24 ;  /* 0x000000180c007986 */ /* 0x0041e8000c101b0c */
[----:B------:R-:W2:Y:S04]  /*04d0*/  LDG.E.64 R18, desc[UR12][R8.64] ;  /* 0x0000000c08127981 */ /* 0x000ea8000c1e1b00 */
[----:B------:R-:W3:Y:S04]  /*04e0*/  LDG.E.64 R22, desc[UR12][R6.64] ;  /* 0x0000000c06167981 */ /* 0x000ee8000c1e1b00 */
[----:B------:R-:W3:Y:S01]  /*04f0*/  LDG.E.64 R20, desc[UR12][R10.64] ;  /* 0x0000000c0a147981 */ /* 0x000ee2000c1e1b00 */
[----:B------:R-:W-:-:S04]  /*0500*/  IADD3 R5, P0, PT, R2, UR6, RZ ;  /* 0x0000000602057c10 */ /* 0x000fc8000ff1e0ff */
[----:B------:R-:W-:Y:S01]  /*0510*/  LEA.HI.X.SX32 R27, R26, R3, 0x1, P0 ;  /* 0x000000031a1b7211 */ /* 0x000fe200000f0eff */
[----:B------:R-:W-:-:S03]  /*0520*/  IMAD.SHL.U32 R26, R5, 0x8, RZ ;  /* 0x00000008051a7824 */ /* 0x000fc600078e00ff */
[----:B------:R-:W-:Y:S02]  /*0530*/  SHF.L.U64.HI R5, R5, 0x3, R27 ;  /* 0x0000000305057819 */ /* 0x000fe4000001021b */
[----:B-1----:R-:W-:-:S04]  /*0540*/  IADD3 R28, P0, PT, R26, UR24, RZ ;  /* 0x000000181a1c7c10 */ /* 0x002fc8000ff1e0ff */
[----:B------:R-:W-:Y:S01]  /*0550*/  IADD3.X R29, PT, PT, R5, UR25, RZ, P0, !PT ;  /* 0x00000019051d7c10 */ /* 0x000fe200087fe4ff */
[----:B--2---:R-:W-:-:S08]  /*0560*/  DMUL R18, R24, R18 ;  /* 0x0000001218127228 */ /* 0x004fd00000000000 */
[----:B---3--:R-:W-:-:S07]  /*0570*/  DFMA R20, R22, R20, -R18 ;  /* 0x000000141614722b */ /* 0x008fce0000000812 */
[----:B------:R1:W-:Y:S04]  /*0580*/  STG.E.64 desc[UR12][R28.64], R20 ;  /* 0x000000141c007986 */ /* 0x0003e8000c101b0c */
[----:B------:R-:W2:Y:S04]  /*0590*/  LDG.E.64 R18, desc[UR12][R8.64] ;  /* 0x0000000c08127981 */ /* 0x000ea8000c1e1b00 */
[----:B------:R-:W3:Y:S04]  /*05a0*/  LDG.E.64 R22, desc[UR12][R6.64] ;  /* 0x0000000c06167981 */ /* 0x000ee8000c1e1b00 */
[----:B0-----:R-:W3:Y:S04]  /*05b0*/  LDG.E.64 R24, desc[UR12][R12.64] ;  /* 0x0000000c0c187981 */ /* 0x001ee8000c1e1b00 */
[----:B-1----:R-:W2:Y:S01]  /*05c0*/  LDG.E.64 R20, desc[UR12][R10.64] ;  /* 0x0000000c0a147981 */ /* 0x002ea2000c1e1b00 */
[----:B------:R-:W-:-:S04]  /*05d0*/  IADD3 R26, P0, PT, R26, UR26, RZ ;  /* 0x0000001a1a1a7c10 */ /* 0x000fc8000ff1e0ff */
[----:B------:R-:W-:Y:S01]  /*05e0*/  IADD3.X R27, PT, PT, R5, UR27, RZ, P0, !PT ;  /* 0x0000001b051b7c10 */ /* 0x000fe200087fe4ff */
[----:B--2---:R-:W-:-:S08]  /*05f0*/  DMUL R18, R18, R20 ;  /* 0x0000001412127228 */ /* 0x004fd00000000000 */
[----:B---3--:R-:W-:-:S07]  /*0600*/  DFMA R18, R22, R24, R18 ;  /* 0x000000181612722b */ /* 0x008fce0000000012 */
[----:B------:R0:W-:Y:S04]  /*0610*/  STG.E.64 desc[UR12][R26.64], R18 ;  /* 0x000000121a007986 */ /* 0x0001e8000c101b0c */
[----:B------:R-:W2:Y:S01]  /*0620*/  LDG.E.64 R22, desc[UR12][R14.64] ;  /* 0x0000000c0e167981 */ /* 0x000ea2000c1e1b00 */
[----:B------:R-:W-:Y:S01]  /*0630*/  IMAD.U32 R21, RZ, RZ, UR10 ;  /* 0x0000000aff157e24 */ /* 0x000fe2000f8e00ff */
[----:B------:R-:W-:Y:S02]  /*0640*/  IADD3 R5, P0, PT, R0, UR10, RZ ;  /* 0x0000000a00057c10 */ /* 0x000fe4000ff1e0ff */
[----:B------:R-:W-:-:S03]  /*0650*/  SHF.R.S32.HI R20, RZ, 0x1f, R0 ;  /* 0x0000001fff147819 */ /* 0x000fc60000011400 */
[----:B------:R-:W-:Y:S01]  /*0660*/  IMAD.SHL.U32 R24, R5, 0x8, RZ ;  /* 0x0000000805187824 */ /* 0x000fe200078e00ff */
[----:B------:R-:W-:Y:S01]  /*0670*/  LEA.HI.X.SX32 R20, R21, R20, 0x1, P0 ;  /* 0x0000001415147211 */ /* 0x000fe200000f0eff */
[----:B--2---:R1:W-:Y:S04]  /*0680*/  STG.E.64 desc[UR12][R6.64], R22 ;  /* 0x0000001606007986 */ /* 0x0043e8000c101b0c */
[----:B------:R-:W2:Y:S01]  /*0690*/  LDG.E.64 R28, desc[UR12][R16.64] ;  /* 0x0000000c101c7981 */ /* 0x000ea2000c1e1b00 */
[----:B------:R-:W-:Y:S02]  /*06a0*/  SHF.L.U64.HI R5, R5, 0x3, R20 ;  /* 0x0000000305057819 */ /* 0x000fe40000010214 */
[----:B------:R-:W-:-:S04]  /*06b0*/  IADD3 R20, P0, PT, R24, UR20, RZ ;  /* 0x0000001418147c10 */ /* 0x000fc8000ff1e0ff */
[----:B------:R-:W-:Y:S01]  /*06c0*/  IADD3.X R21, PT, PT, R5, UR21, RZ, P0, !PT ;  /* 0x0000001505157c10 */ /* 0x000fe200087fe4ff */
[----:B--2---:R-:W-:Y:S05]  /*06d0*/  STG.E.64 desc[UR12][R8.64], R28 ;  /* 0x0000001c08007986 */ /* 0x004fea000c101b0c */
[----:B------:R-:W2:Y:S01]  /*06e0*/  LDG.E.64 R20, desc[UR12][R20.64] ;  /* 0x0000000c14147981 */ /* 0x000ea2000c1e1b00 */
[----:B------:R-:W-:-:S04]  /*06f0*/  IADD3 R24, P0, PT, R24, UR22, RZ ;  /* 0x0000001618187c10 */ /* 0x000fc8000ff1e0ff */
[----:B------:R-:W-:Y:S01]  /*0700*/  IADD3.X R25, PT, PT, R5, UR23, RZ, P0, !PT ;  /* 0x0000001705197c10 */ /* 0x000fe200087fe4ff */
[----:B--2---:R2:W-:Y:S05]  /*0710*/  STG.E.64 desc[UR12][R10.64], R20 ;  /* 0x000000140a007986 */ /* 0x0045ea000c101b0c */
[----:B------:R-:W3:Y:S01]  /*0720*/  LDG.E.64 R24, desc[UR12][R24.64] ;  /* 0x0000000c18187981 */ /* 0x000ee2000c1e1b00 */
[----:B------:R-:W-:-:S03]  /*0730*/  IADD3 R5, P0, PT, R2, UR9, RZ ;  /* 0x0000000902057c10 */ /* 0x000fc6000ff1e0ff */
[----:B---3--:R3:W-:Y:S04]  /*0740*/  STG.E.64 desc[UR12][R12.64], R24 ;  /* 0x000000180c007986 */ /* 0x0087e8000c101b0c */
[----:B0-----:R-:W4:Y:S04]  /*0750*/  LDG.E.64 R18, desc[UR12][R8.64] ;  /* 0x0000000c08127981 */ /* 0x001f28000c1e1b00 */
[----:B-1----:R-:W5:Y:S04]  /*0760*/  LDG.E.64 R22, desc[UR12][R6.64] ;  /* 0x0000000c06167981 */ /* 0x002f68000c1e1b00 */
[----:B--2---:R-:W5:Y:S01]  /*0770*/  LDG.E.64 R20, desc[UR12][R10.64] ;  /* 0x0000000c0a147981 */ /* 0x004f62000c1e1b00 */
[----:B------:R-:W-:-:S02]  /*0780*/  IMAD.U32 R28, RZ, RZ, UR9 ;  /* 0x00000009ff1c7e24 */ /* 0x000fc4000f8e00ff */
[----:B------:R-:W-:-:S03]  /*0790*/  IMAD.SHL.U32 R26, R5, 0x8, RZ ;  /* 0x00000008051a7824 */ /* 0x000fc600078e00ff */
[----:B------:R-:W-:-:S04]  /*07a0*/  LEA.HI.X.SX32 R28, R28, R3, 0x1, P0 ;  /* 0x000000031c1c7211 */ /* 0x000fc800000f0eff */
[----:B------:R-:W-:Y:S02]  /*07b0*/  SHF.L.U64.HI R5, R5, 0x3, R28 ;  /* 0x0000000305057819 */ /* 0x000fe4000001021c */
[----:B------:R-:W-:-:S04]  /*07c0*/  IADD3 R28, P0, PT, R26, UR24, RZ ;  /* 0x000000181a1c7c10 */ /* 0x000fc8000ff1e0ff */
[----:B------:R-:W-:Y:S01]  /*07d0*/  IADD3.X R29, PT, PT, R5, UR25, RZ, P0, !PT ;  /* 0x00000019051d7c10 */ /* 0x000fe200087fe4ff */
[----:B----4-:R-:W-:-:S08]  /*07e0*/  DMUL R18, R24, R18 ;  /* 0x0000001218127228 */ /* 0x010fd00000000000 */
[----:B-----5:R-:W-:-:S07]  /*07f0*/  DFMA R20, R22, R20, -R18 ;  /* 0x000000141614722b */ /* 0x020fce0000000812 */
[----:B------:R0:W-:Y:S04]  /*0800*/  STG.E.64 desc[UR12][R28.64], R20 ;  /* 0x000000141c007986 */ /* 0x0001e8000c101b0c */
[----:B------:R-:W2:Y:S04]  /*0810*/  LDG.E.64 R18, desc[UR12][R8.64] ;  /* 0x0000000c08127981 */ /* 0x000ea8000c1e1b00 */
[----:B------:R-:W4:Y:S04]  /*0820*/  LDG.E.64 R22, desc[UR12][R6.64] ;  /* 0x0000000c06167981 */ /* 0x000f28000c1e1b00 */
[----:B---3--:R-:W4:Y:S04]  /*0830*/  LDG.E.64 R24, desc[UR12][R12.64] ;  /* 0x0000000c0c187981 */ /* 0x008f28000c1e1b00 */
[----:B0-----:R-:W2:Y:S01]  /*0840*/  LDG.E.64 R20, desc[UR12][R10.64] ;  /* 0x0000000c0a147981 */ /* 0x001ea2000c1e1b00 */
[----:B------:R-:W-:-:S04]  /*0850*/  IADD3 R26, P0, PT, R26, UR26, RZ ;  /* 0x0000001a1a1a7c10 */ /* 0x000fc8000ff1e0ff */
[----:B------:R-:W-:Y:S01]  /*0860*/  IADD3.X R27, PT, PT, R5, UR27, RZ, P0, !PT ;  /* 0x0000001b051b7c10 */ /* 0x000fe200087fe4ff */
[----:B--2---:R-:W-:-:S08]  /*0870*/  DMUL R18, R18, R20 ;  /* 0x0000001412127228 */ /* 0x004fd00000000000 */
[----:B----4-:R-:W-:-:S07]  /*0880*/  DFMA R18, R22, R24, R18 ;  /* 0x000000181612722b */ /* 0x010fce0000000012 */
        /* <DEDUP_REMOVED lines=78> */
[----:B------:R-:W-:-:S04]  /*0d70*/  UIADD3 UR8, UPT, UPT, UR8, 0x4, URZ ;  /* 0x0000000408087890 */ /* 0x000fc8000fffe0ff */
[----:B------:R-:W-:Y:S02]  /*0d80*/  UISETP.NE.AND UP1, UPT, UR8, URZ, UPT ;  /* 0x000000ff0800728c */ /* 0x000fe4000bf25270 */
[----:B------:R-:W-:Y:S02]  /*0d90*/  ULEA UR10, UR11, UR10, 0x2 ;  /* 0x0000000a0b0a7291 */ /* 0x000fe4000f8e10ff */
[----:B------:R-:W-:Y:S02]  /*0da0*/  ULEA UR9, UR7, UR9, 0x2 ;  /* 0x0000000907097291 */ /* 0x000fe4000f8e10ff */
[----:B------:R-:W-:Y:S02]  /*0db0*/  ULEA UR15, UR11, UR15, 0x2 ;  /* 0x0000000f0b0f7291 */ /* 0x000fe4000f8e10ff */
[----:B------:R-:W-:Y:S02]  /*0dc0*/  ULEA UR14, UR7, UR14, 0x2 ;  /* 0x0000000e070e7291 */ /* 0x000fe4000f8e10ff */
[----:B------:R-:W-:-:S02]  /*0dd0*/  ULEA UR16, UR11, UR16, 0x2 ;  /* 0x000000100b107291 */ /* 0x000fc4000f8e10ff */
[----:B------:R-:W-:Y:S02]  /*0de0*/  ULEA UR17, UR7, UR17, 0x2 ;  /* 0x0000001107117291 */ /* 0x000fe4000f8e10ff */
[----:B------:R-:W-:Y:S02]  /*0df0*/  ULEA UR6, UR7, UR6, 0x2 ;  /* 0x0000000607067291 */ /* 0x000fe4000f8e10ff */
[----:B------:R-:W-:Y:S01]  /*0e00*/  ULEA UR5, UR11, UR5, 0x2 ;  /* 0x000000050b057291 */ /* 0x000fe2000f8e10ff */
[----:B--2---:R-:W-:-:S08]  /*0e10*/  DMUL R18, R18, R20 ;  /* 0x0000001412127228 */ /* 0x004fd00000000000 */
[----:B----4-:R-:W-:-:S07]  /*0e20*/  DFMA R18, R22, R24, R18 ;  /* 0x000000181612722b */ /* 0x010fce0000000012 */
[----:B------:R0:W-:Y:S01]  /*0e30*/  STG.E.64 desc[UR12][R26.64], R18 ;  /* 0x000000121a007986 */ /* 0x0001e2000c101b0c */
[----:B------:R-:W-:Y:S05]  /*0e40*/  BRA.U UP1, `(.L_x_1) ;  /* 0xfffffff501587547 */ /* 0x000fea000b83ffff */
[----:B------:R-:W1:Y:S02]  /*0e50*/  LDCU UR5, c[0x0][0x3bc] ;  /* 0x00007780ff0577ac */ /* 0x000e640008000800 */
[----:B-1----:R-:W-:-:S12]  /*0e60*/  ULOP3.LUT UR5, UR5, 0x7ffffffc, URZ, 0xc0, !UPT ;  /* 0x7ffffffc05057892 */ /* 0x002fd8000f8ec0ff */
.L_x_0:
[----:B------:R-:W1:Y:S01]  /*0e70*/  LDCU.64 UR8, c[0x0][0x3b8] ;  /* 0x00007700ff0877ac */ /* 0x000e620008000a00 */
[----:B------:R-:W2:Y:S01]  /*0e80*/  LDCU.64 UR14, c[0x0][0x398] ;  /* 0x00007300ff0e77ac */ /* 0x000ea20008000a00 */
[----:B-1----:R-:W-:Y:S01]  /*0e90*/  ULOP3.LUT UP1, UR10, UR9, 0x3, URZ, 0xc0, !UPT ;  /* 0x00000003090a7892 */ /* 0x002fe2000f82c0ff */
[----:B--2---:R-:W-:-:S04]  /*0ea0*/  LEA R16, P0, R2, UR14, 0x3 ;  /* 0x0000000e02107c11 */ /* 0x004fc8000f8018ff */
[----:B------:R-:W-:-:S04]  /*0eb0*/  LEA.HI.X R17, R2, UR15, R3, 0x3, P0 ;  /* 0x0000000f02117c11 */ /* 0x000fc800080f1c03 */
[----:B------:R-:W-:Y:S05]  /*0ec0*/  BRA.U !UP1, `(.L_x_2) ;  /* 0x0000000909187547 */ /* 0x000fea000b800000 */
[----:B------:R-:W-:Y:S01]  /*0ed0*/  UISETP.NE.AND UP1, UPT, UR10, 0x1, UPT ;  /* 0x000000010a00788c */ /* 0x000fe2000bf25270 */
[----:B------:R-:W-:Y:S01]  /*0ee0*/  SHF.R.S32.HI R4, RZ, 0x1f, R0 ;  /* 0x0000001fff047819 */ /* 0x000fe20000011400 */
[----:B------:R-:W-:-:S04]  /*0ef0*/  ULOP3.LUT UR6, UR9, 0x1, URZ, 0xc0, !UPT ;  /* 0x0000000109067892 */ /* 0x000fc8000f8ec0ff */
[----:B------:R-:W-:-:S03]  /*0f00*/  UISETP.NE.U32.AND UP2, UPT, UR6, 0x1, UPT ;  /* 0x000000010600788c */ /* 0x000fc6000bf45070 */
[----:B------:R-:W-:Y:S08]  /*0f10*/  BRA.U !UP1, `(.L_x_3) ;  /* 0x0000000509547547 */ /* 0x000ff0000b800000 */
[----:B0-----:R-:W2:Y:S01]  /*0f20*/  LDG.E.64 R18, desc[UR12][R14.64] ;  /* 0x0000000c0e127981 */ /* 0x001ea2000c1e1b00 */
[----:B------:R-:W0:Y:S01]  /*0f30*/  LDCU.128 UR16, c[0x0][0x3a0] ;  /* 0x00007400ff1077ac */ /* 0x000e220008000c00 */
[----:B------:R-:W-:Y:S01]  /*0f40*/  UIMAD UR6, UR5, UR11, URZ ;  /* 0x0000000b050672a4 */ /* 0x000fe2000f8e02ff */
[----:B------:R-:W1:Y:S05]  /*0f50*/  LDCU.128 UR20, c[0x0][0x380] ;  /* 0x00007000ff1477ac */ /* 0x000e6a0008000c00 */
[----:B------:R-:W-:Y:S01]  /*0f60*/  IADD3 R5, P0, PT, R0, UR6, RZ ;  /* 0x0000000600057c10 */ /* 0x000fe2000ff1e0ff */
[----:B------:R-:W-:Y:S01]  /*0f70*/  IMAD.U32 R21, RZ, RZ, UR6 ;  /* 0x00000006ff157e24 */ /* 0x000fe2000f8e00ff */
[----:B--2---:R2:W-:Y:S04]  /*0f80*/  STG.E.64 desc[UR12][R6.64], R18 ;  /* 0x0000001206007986 */ /* 0x0045e8000c101b0c */
[----:B------:R-:W3:Y:S01]  /*0f90*/  LDG.E.64 R26, desc[UR12][R16.64] ;  /* 0x0000000c101a7981 */ /* 0x000ee2000c1e1b00 */
[----:B------:R-:W-:Y:S01]  /*0fa0*/  IMAD.SHL.U32 R24, R5, 0x8, RZ ;  /* 0x0000000805187824 */ /* 0x000fe200078e00ff */
[----:B------:R-:W-:-:S04]  /*0fb0*/  LEA.HI.X.SX32 R20, R21, R4, 0x1, P0 ;  /* 0x0000000415147211 */ /* 0x000fc800000f0eff */
[----:B------:R-:W-:Y:S02]  /*0fc0*/  SHF.L.U64.HI R5, R5, 0x3, R20 ;  /* 0x0000000305057819 */ /* 0x000fe40000010214 */
[----:B0-----:R-:W-:-:S04]  /*0fd0*/  IADD3 R28, P0, PT, R24, UR16, RZ ;  /* 0x00000010181c7c10 */ /* 0x001fc8000ff1e0ff */
[----:B------:R-:W-:Y:S01]  /*0fe0*/  IADD3.X R29, PT, PT, R5, UR17, RZ, P0, !PT ;  /* 0x00000011051d7c10 */ /* 0x000fe200087fe4ff */
[----:B---3--:R0:W-:Y:S05]  /*0ff0*/  STG.E.64 desc[UR12][R8.64], R26 ;  /* 0x0000001a08007986 */ /* 0x0081ea000c101b0c */
[----:B------:R-:W3:Y:S01]  /*1000*/  LDG.E.64 R28, desc[UR12][R28.64] ;  /* 0x0000000c1c1c7981 */ /* 0x000ee2000c1e1b00 */
[----:B------:R-:W-:-:S04]  /*1010*/  IADD3 R24, P0, PT, R24, UR18, RZ ;  /* 0x0000001218187c10 */ /* 0x000fc8000ff1e0ff */
[----:B------:R-:W-:Y:S01]  /*1020*/  IADD3.X R25, PT, PT, R5, UR19, RZ, P0, !PT ;  /* 0x0000001305197c10 */ /* 0x000fe200087fe4ff */
[----:B---3--:R3:W-:Y:S05]  /*1030*/  STG.E.64 desc[UR12][R10.64], R28 ;  /* 0x0000001c0a007986 */ /* 0x0087ea000c101b0c */
[----:B------:R-:W4:Y:S01]  /*1040*/  LDG.E.64 R24, desc[UR12][R24.64] ;  /* 0x0000000c18187981 */ /* 0x000f22000c1e1b00 */
[----:B------:R-:W-:-:S03]  /*1050*/  UIMAD UR9, UR6, UR8, URZ ;  /* 0x00000008060972a4 */ /* 0x000fc6000f8e02ff */
[----:B----4-:R4:W-:Y:S04]  /*1060*/  STG.E.64 desc[UR12][R12.64], R24 ;  /* 0x000000180c007986 */ /* 0x0109e8000c101b0c */
[----:B--2---:R-:W2:Y:S04]  /*1070*/  LDG.E.64 R18, desc[UR12][R8.64] ;  /* 0x0000000c08127981 */ /* 0x004ea8000c1e1b00 */
[----:B------:R-:W5:Y:S04]  /*1080*/  LDG.E.64 R22, desc[UR12][R6.64] ;  /* 0x0000000c06167981 */ /* 0x000f68000c1e1b00 */
[----:B------:R-:W5:Y:S01]  /*1090*/  LDG.E.64 R20, desc[UR12][R10.64] ;  /* 0x0000000c0a147981 */ /* 0x000f62000c1e1b00 */
[----:B0-----:R-:W-:Y:S01]  /*10a0*/  IMAD.U32 R26, RZ, RZ, UR9 ;  /* 0x00000009ff1a7e24 */ /* 0x001fe2000f8e00ff */
[----:B------:R-:W-:-:S04]  /*10b0*/  IADD3 R5, P0, PT, R2, UR9, RZ ;  /* 0x0000000902057c10 */ /* 0x000fc8000ff1e0ff */
[----:B---3--:R-:W-:Y:S01]  /*10c0*/  LEA.HI.X.SX32 R28, R26, R3, 0x1, P0 ;  /* 0x000000031a1c7211 */ /* 0x008fe200000f0eff */
[----:B------:R-:W-:-:S03]  /*10d0*/  IMAD.SHL.U32 R26, R5, 0x8, RZ ;  /* 0x00000008051a7824 */ /* 0x000fc600078e00ff */
[----:B------:R-:W-:Y:S02]  /*10e0*/  SHF.L.U64.HI R5, R5, 0x3, R28 ;  /* 0x0000000305057819 */ /* 0x000fe4000001021c */
[----:B-1----:R-:W-:-:S04]  /*10f0*/  IADD3 R28, P0, PT, R26, UR20, RZ ;  /* 0x000000141a1c7c10 */ /* 0x002fc8000ff1e0ff */
[----:B------:R-:W-:Y:S01]  /*1100*/  IADD3.X R29, PT, PT, R5, UR21, RZ, P0, !PT ;  /* 0x00000015051d7c10 */ /* 0x000fe200087fe4ff */
[----:B--2---:R-:W-:-:S08]  /*1110*/  DMUL R18, R24, R18 ;  /* 0x0000001218127228 */ /* 0x004fd00000000000 */
[----:B-----5:R-:W-:-:S07]  /*1120*/  DFMA R20, R22, R20, -R18 ;  /* 0x000000141614722b */ /* 0x020fce0000000812 */
[----:B------:R0:W-:Y:S04]  /*1130*/  STG.E.64 desc[UR12][R28.64], R20 ;  /* 0x000000141c007986 */ /* 0x0001e8000c101b0c */
[----:B------:R-:W2:Y:S04]  /*1140*/  LDG.E.64 R18, desc[UR12][R8.64] ;  /* 0x0000000c08127981 */ /* 0x000ea8000c1e1b00 */
[----:B------:R-:W3:Y:S04]  /*1150*/  LDG.E.64 R22, desc[UR12][R6.64] ;  /* 0x0000000c06167981 */ /* 0x000ee8000c1e1b00 */
[----:B----4-:R-:W3:Y:S04]  /*1160*/  LDG.E.64 R24, desc[UR12][R12.64] ;  /* 0x0000000c0c187981 */ /* 0x010ee8000c1e1b00 */
[----:B0-----:R-:W2:Y:S01]  /*1170*/  LDG.E.64 R20, desc[UR12][R10.64] ;  /* 0x0000000c0a147981 */ /* 0x001ea2000c1e1b00 */
[----:B------:R-:W-:-:S04]  /*1180*/  IADD3 R26, P0, PT, R26, UR22, RZ ;  /* 0x000000161a1a7c10 */ /* 0x000fc8000ff1e0ff */
[----:B------:R-:W-:Y:S01]  /*1190*/  IADD3.X R27, PT, PT, R5, UR23, RZ, P0, !PT ;  /* 0x00000017051b7c10 */ /* 0x000fe200087fe4ff */
[----:B--2---:R-:W-:-:S08]  /*11a0*/  DMUL R18, R18, R20 ;  /* 0x0000001412127228 */ /* 0x004fd00000000000 */
[----:B---3--:R-:W-:-:S07]  /*11b0*/  DFMA R18, R22, R24, R18 ;  /* 0x000000181612722b */ /* 0x008fce0000000012 */
[----:B------:R0:W-:Y:S04]  /*11c0*/  STG.E.64 desc[UR12][R26.64], R18 ;  /* 0x000000121a007986 */ /* 0x0001e8000c101b0c */
[----:B------:R-:W2:Y:S01]  /*11d0*/  LDG.E.64 R22, desc[UR12][R14.64] ;  /* 0x0000000c0e167981 */ /* 0x000ea2000c1e1b00 */
[----:B------:R-:W-:-:S06]  /*11e0*/  UIADD3 UR6, UPT, UPT, UR6, UR11, URZ ;  /* 0x0000000b06067290 */ /* 0x000fcc000fffe0ff */
[----:B------:R-:W-:Y:S01]  /*11f0*/  IADD3 R5, P0, PT, R0, UR6, RZ ;  /* 0x0000000600057c10 */ /* 0x000fe2000ff1e0ff */
[----:B------:R-:W-:-:S04]  /*1200*/  IMAD.U32 R21, RZ, RZ, UR6 ;  /* 0x00000006ff157e24 */ /* 0x000fc8000f8e00ff */
[----:B------:R-:W-:Y:S01]  /*1210*/  IMAD.SHL.U32 R24, R5, 0x8, RZ ;  /* 0x0000000805187824 */ /* 0x000fe200078e00ff */
[----:B--2---:R1:W-:Y:S04]  /*1220*/  STG.E.64 desc[UR12][R6.64], R22 ;  /* 0x0000001606007986 */ /* 0x0043e8000c101b0c */
[----:B------:R-:W2:Y:S01]  /*1230*/  LDG.E.64 R28, desc[UR12][R16.64] ;  /* 0x0000000c101c7981 */ /* 0x000ea2000c1e1b00 */
[----:B------:R-:W-:-:S04]  /*1240*/  LEA.HI.X.SX32 R20, R21, R4, 0x1, P0 ;  /* 0x0000000415147211 */ /* 0x000fc800000f0eff */
[----:B------:R-:W-:Y:S02]  /*1250*/  SHF.L.U64.HI R5, R5, 0x3, R20 ;  /* 0x0000000305057819 */ /* 0x000fe40000010214 */
[----:B------:R-:W-:-:S04]  /*1260*/  IADD3 R20, P0, PT, R24, UR16, RZ ;  /* 0x0000001018147c10 */ /* 0x000fc8000ff1e0ff */
[----:B------:R-:W-:Y:S01]  /*1270*/  IADD3.X R21, PT, PT, R5, UR17, RZ, P0, !PT ;  /* 0x0000001105157c10 */ /* 0x000fe200087fe4ff */
[----:B--2---:R2:W-:Y:S04]  /*1280*/  STG.E.64 desc[UR12][R8.64], R28 ;  /* 0x0000001c08007986 */ /* 0x0045e8000c101b0c */
[----:B0-----:R-:W3:Y:S01]  /*1290*/  LDG.E.64 R26, desc[UR12][R20.64] ;  /* 0x0000000c141a7981 */ /* 0x001ee2000c1e1b00 */
[----:B------:R-:W-:-:S04]  /*12a0*/  IADD3 R24, P0, PT, R24, UR18, RZ ;  /* 0x0000001218187c10 */ /* 0x000fc8000ff1e0ff */
[----:B------:R-:W-:Y:S01]  /*12b0*/  IADD3.X R25, PT, PT, R5, UR19, RZ, P0, !PT ;  /* 0x0000001305197c10 */ /* 0x000fe200087fe4ff */
[----:B---3--:R0:W-:Y:S05]  /*12c0*/  STG.E.64 desc[UR12][R10.64], R26 ;  /* 0x0000001a0a007986 */ /* 0x0081ea000c101b0c */
[----:B------:R-:W3:Y:S01]  /*12d0*/  LDG.E.64 R24, desc[UR12][R24.64] ;  /* 0x0000000c18187981 */ /* 0x000ee2000c1e1b00 */
[----:B------:R-:W-:-:S03]  /*12e0*/  UIMAD UR6, UR6, UR8, URZ ;  /* 0x00000008060672a4 */ /* 0x000fc6000f8e02ff */
[----:B---3--:R3:W-:Y:S04]  /*12f0*/  STG.E.64 desc[UR12][R12.64], R24 ;  /* 0x000000180c007986 */ /* 0x0087e8000c101b0c */
[----:B------:R-:W4:Y:S04]  /*1300*/  LDG.E.64 R18, desc[UR12][R8.64] ;  /* 0x0000000c08127981 */ /* 0x000f28000c1e1b00 */
[----:B-1----:R-:W5:Y:S04]  /*1310*/  LDG.E.64 R22, desc[UR12][R6.64] ;  /* 0x0000000c06167981 */ /* 0x002f68000c1e1b00 */
[----:B------:R-:W5:Y:S01]  /*1320*/  LDG.E.64 R20, desc[UR12][R10.64] ;  /* 0x0000000c0a147981 */ /* 0x000f62000c1e1b00 */
[----:B------:R-:W-:Y:S01]  /*1330*/  IADD3 R5, P0, PT, R2, UR6, RZ ;  /* 0x0000000602057c10 */ /* 0x000fe2000ff1e0ff */
[----:B--2---:R-:W-:-:S04]  /*1340*/  IMAD.U32 R28, RZ, RZ, UR6 ;  /* 0x00000006ff1c7e24 */ /* 0x004fc8000f8e00ff */
[----:B0-----:R-:W-:Y:S01]  /*1350*/  IMAD.SHL.U32 R26, R5, 0x8, RZ ;  /* 0x00000008051a7824 */ /* 0x001fe200078e00ff */
        /* <DEDUP_REMOVED lines=13> */
[----:B------:R-:W-:Y:S01]  /*1430*/  UIADD3 UR5, UPT, UPT, UR5, 0x2, URZ ;  /* 0x0000000205057890 */ /* 0x000fe2000fffe0ff */
[----:B--2---:R-:W-:-:S08]  /*1440*/  DMUL R18, R18, R20 ;  /* 0x0000001412127228 */ /* 0x004fd00000000000 */
[----:B----4-:R-:W-:-:S07]  /*1450*/  DFMA R18, R22, R24, R18 ;  /* 0x000000181612722b */ /* 0x010fce0000000012 */
[----:B------:R1:W-:Y:S04]  /*1460*/  STG.E.64 desc[UR12][R26.64], R18 ;  /* 0x000000121a007986 */ /* 0x0003e8000c101b0c */
.L_x_3:
[----:B------:R-:W-:Y:S05]  /*1470*/  BRA.U UP2, `(.L_x_2) ;  /* 0x0000000102ac7547 */ /* 0x000fea000b800000 */
[----:B------:R-:W2:Y:S01]  /*1480*/  LDG.E.64 R14, desc[UR12][R14.64] ;  /* 0x0000000c0e0e7981 */ /* 0x000ea2000c1e1b00 */
[----:B------:R-:W3:Y:S01]  /*1490*/  LDCU.128 UR16, c[0x0][0x3a0] ;  /* 0x00007400ff1077ac */ /* 0x000ee20008000c00 */
[----:B------:R-:W-:-:S06]  /*14a0*/  UIMAD UR5, UR5, UR11, URZ ;  /* 0x0000000b050572a4 */ /* 0x000fcc000f8e02ff */
[----:B------:R-:W-:Y:S01]  /*14b0*/  IADD3 R5, P0, PT, R0, UR5, RZ ;  /* 0x0000000500057c10 */ /* 0x000fe2000ff1e0ff */
[----:B01----:R-:W-:Y:S01]  /*14c0*/  IMAD.U32 R19, RZ, RZ, UR5 ;  /* 0x00000005ff137e24 */ /* 0x003fe2000f8e00ff */
[----:B--2---:R0:W-:Y:S04]  /*14d0*/  STG.E.64 desc[UR12][R6.64], R14 ;  /* 0x0000000e06007986 */ /* 0x0041e8000c101b0c */
[----:B------:R-:W2:Y:S01]  /*14e0*/  LDG.E.64 R16, desc[UR12][R16.64] ;  /* 0x0000000c10107981 */ /* 0x000ea2000c1e1b00 */
[----:B------:R-:W-:Y:S01]  /*14f0*/  IMAD.SHL.U32 R20, R5, 0x8, RZ ;  /* 0x0000000805147824 */ /* 0x000fe200078e00ff */
[----:B------:R-:W-:-:S04]  /*1500*/  LEA.HI.X.SX32 R4, R19, R4, 0x1, P0 ;  /* 0x0000000413047211 */ /* 0x000fc800000f0eff */
[----:B------:R-:W-:Y:S02]  /*1510*/  SHF.L.U64.HI R4, R5, 0x3, R4 ;  /* 0x0000000305047819 */ /* 0x000fe40000010204 */
[----:B---3--:R-:W-:-:S04]  /*1520*/  IADD3 R18, P0, PT, R20, UR16, RZ ;  /* 0x0000001014127c10 */ /* 0x008fc8000ff1e0ff */
[----:B------:R-:W-:Y:S01]  /*1530*/  IADD3.X R19, PT, PT, R4, UR17, RZ, P0, !PT ;  /* 0x0000001104137c10 */ /* 0x000fe200087fe4ff */
[----:B--2---:R1:W-:Y:S05]  /*1540*/  STG.E.64 desc[UR12][R8.64], R16 ;  /* 0x0000001008007986 */ /* 0x0043ea000c101b0c */
[----:B------:R-:W2:Y:S01]  /*1550*/  LDG.E.64 R18, desc[UR12][R18.64] ;  /* 0x0000000c12127981 */ /* 0x000ea2000c1e1b00 */
[----:B------:R-:W-:-:S04]  /*1560*/  IADD3 R20, P0, PT, R20, UR18, RZ ;  /* 0x0000001214147c10 */ /* 0x000fc8000ff1e0ff */
[----:B------:R-:W-:Y:S01]  /*1570*/  IADD3.X R21, PT, PT, R4, UR19, RZ, P0, !PT ;  /* 0x0000001304157c10 */ /* 0x000fe200087fe4ff */
[----:B------:R-:W3:Y:S01]  /*1580*/  LDCU.128 UR16, c[0x0][0x380] ;  /* 0x00007000ff1077ac */ /* 0x000ee20008000c00 */
[----:B--2---:R2:W-:Y:S04]  /*1590*/  STG.E.64 desc[UR12][R10.64], R18 ;  /* 0x000000120a007986 */ /* 0x0045e8000c101b0c */
[----:B------:R-:W4:Y:S01]  /*15a0*/  LDG.E.64 R20, desc[UR12][R20.64] ;  /* 0x0000000c14147981 */ /* 0x000f22000c1e1b00 */
[----:B------:R-:W-:-:S03]  /*15b0*/  UIMAD UR5, UR5, UR8, URZ ;  /* 0x00000008050572a4 */ /* 0x000fc6000f8e02ff */
[----:B----4-:R4:W-:Y:S04]  /*15c0*/  STG.E.64 desc[UR12][R12.64], R20 ;  /* 0x000000140c007986 */ /* 0x0109e8000c101b0c */
[----:B------:R-:W5:Y:S04]  /*15d0*/  LDG.E.64 R22, desc[UR12][R8.64] ;  /* 0x0000000c08167981 */ /* 0x000f68000c1e1b00 */
[----:B------:R-:W2:Y:S04]  /*15e0*/  LDG.E.64 R4, desc[UR12][R6.64] ;  /* 0x0000000c06047981 */ /* 0x000ea8000c1e1b00 */
[----:B0-----:R-:W2:Y:S01]  /*15f0*/  LDG.E.64 R14, desc[UR12][R10.64] ;  /* 0x0000000c0a0e7981 */ /* 0x001ea2000c1e1b00 */
[----:B-1----:R-:W-:Y:S01]  /*1600*/  IMAD.U32 R16, RZ, RZ, UR5 ;  /* 0x00000005ff107e24 */ /* 0x002fe2000f8e00ff */
[----:B------:R-:W-:-:S04]  /*1610*/  IADD3 R2, P0, PT, R2, UR5, RZ ;  /* 0x0000000502027c10 */ /* 0x000fc8000ff1e0ff */
[----:B------:R-:W-:Y:S01]  /*1620*/  LEA.HI.X.SX32 R17, R16, R3, 0x1, P0 ;  /* 0x0000000310117211 */ /* 0x000fe200000f0eff */
[----:B------:R-:W-:-:S03]  /*1630*/  IMAD.SHL.U32 R3, R2, 0x8, RZ ;  /* 0x0000000802037824 */ /* 0x000fc600078e00ff */
[----:B------:R-:W-:Y:S02]  /*1640*/  SHF.L.U64.HI R2, R2, 0x3, R17 ;  /* 0x0000000302027819 */ /* 0x000fe40000010211 */
[----:B---3--:R-:W-:-:S04]  /*1650*/  IADD3 R24, P0, PT, R3, UR16, RZ ;  /* 0x0000001003187c10 */ /* 0x008fc8000ff1e0ff */
[----:B------:R-:W-:Y:S01]  /*1660*/  IADD3.X R25, PT, PT, R2, UR17, RZ, P0, !PT ;  /* 0x0000001102197c10 */ /* 0x000fe200087fe4ff */
[----:B-----5:R-:W-:-:S08]  /*1670*/  DMUL R22, R20, R22 ;  /* 0x0000001614167228 */ /* 0x020fd00000000000 */
[----:B--2---:R-:W-:-:S07]  /*1680*/  DFMA R4, R4, R14, -R22 ;  /* 0x0000000e0404722b */ /* 0x004fce0000000816 */
[----:B------:R2:W-:Y:S04]  /*1690*/  STG.E.64 desc[UR12][R24.64], R4 ;  /* 0x0000000418007986 */ /* 0x0005e8000c101b0c */
[----:B------:R-:W3:Y:S04]  /*16a0*/  LDG.E.64 R18, desc[UR12][R8.64] ;  /* 0x0000000c08127981 */ /* 0x000ee8000c1e1b00 */
[----:B----4-:R-:W3:Y:S04]  /*16b0*/  LDG.E.64 R20, desc[UR12][R10.64] ;  /* 0x0000000c0a147981 */ /* 0x010ee8000c1e1b00 */
[----:B------:R-:W4:Y:S04]  /*16c0*/  LDG.E.64 R14, desc[UR12][R6.64] ;  /* 0x0000000c060e7981 */ /* 0x000f28000c1e1b00 */
[----:B------:R-:W4:Y:S01]  /*16d0*/  LDG.E.64 R16, desc[UR12][R12.64] ;  /* 0x0000000c0c107981 */ /* 0x000f22000c1e1b00 */
[----:B---3--:R-:W-:Y:S01]  /*16e0*/  DMUL R18, R18, R20 ;  /* 0x0000001412127228 */ /* 0x008fe20000000000 */
[----:B------:R-:W-:-:S04]  /*16f0*/  IADD3 R20, P0, PT, R3, UR18, RZ ;  /* 0x0000001203147c10 */ /* 0x000fc8000ff1e0ff */
[----:B------:R-:W-:-:S03]  /*1700*/  IADD3.X R21, PT, PT, R2, UR19, RZ, P0, !PT ;  /* 0x0000001302157c10 */ /* 0x000fc600087fe4ff */
[----:B----4-:R-:W-:-:S07]  /*1710*/  DFMA R14, R14, R16, R18 ;  /* 0x000000100e0e722b */ /* 0x010fce0000000012 */
[----:B------:R2:W-:Y:S04]  /*1720*/  STG.E.64 desc[UR12][R20.64], R14 ;  /* 0x0000000e14007986 */ /* 0x0005e8000c101b0c */
.L_x_2:
[----:B------:R-:W-:Y:S05]  /*1730*/  BRA.U UP0, `(.L_x_4) ;  /* 0xffffffe900a87547 */ /* 0x000fea000b83ffff */
[----:B------:R-:W-:Y:S05]  /*1740*/  EXIT ;  /* 0x000000000000794d */ /* 0x000fea0003800000 */
.L_x_5:
[----:B------:R-:W-:-:S00]  /*1750*/  BRA `(.L_x_5) ;  /* 0xfffffffc00fc7947 */ /* 0x000fc0000383ffff */
[----:B------:R-:W-:-:S00]  /*1760*/  NOP ;  /* 0x0000000000007918 */ /* 0x000fc00000000000 */
        /* <DEDUP_REMOVED lines=9> */
.L_x_6:


//--------------------- .nv.shared.reserved.0     --------------------------
	.section	.nv.shared.reserved.0,"aw",@nobits
	.weak		__nv_reservedSMEM_offset_0_alias
	.size		__nv_reservedSMEM_offset_0_alias, 0, 64
	.other		__nv_reservedSMEM_offset_0_alias,@"STO_CUDA_RESERVED_SHARED STV_DEFAULT"
__nv_reservedSMEM_offset_0_alias:
	.zero		0
	.zero		64


//--------------------- .nv.constant0._Z17D4_multiplicationPdS_S_S_S_S_iiiiS_S_S_S_ --------------------------
	.section	.nv.constant0._Z17D4_multiplicationPdS_S_S_S_S_iiiiS_S_S_S_,"a",@progbits
	.sectionflags	@""
	.align	4
.nv.constant0._Z17D4_multiplicationPdS_S_S_S_S_iiiiS_S_S_S_:
	.zero		992


//--------------------- SYMBOLS --------------------------

	.type		.nv.reservedSmem.offset0,@object
	.size		.nv.reservedSmem.offset0,0x4
